//
// Generated by NVIDIA NVVM Compiler
//
// Compiler Build ID: CL-36424714
// Cuda compilation tools, release 13.0, V13.0.88
// Based on NVVM 20.0.0
//

.version 9.0
.target sm_100
.address_size 64

	// .globl	_Z9odd_countPiPji
.extern .func  (.param .b32 func_retval0) vprintf
(
	.param .b64 vprintf_param_0,
	.param .b64 vprintf_param_1
)
;
.extern .shared .align 16 .b8 buffer[];
.global .align 1 .b8 $str[89] = {116, 104, 105, 115, 32, 105, 110, 100, 101, 120, 32, 105, 115, 32, 102, 117, 99, 107, 105, 110, 103, 32, 117, 112, 58, 32, 37, 100, 46, 32, 114, 101, 108, 97, 116, 101, 100, 32, 115, 99, 97, 110, 110, 101, 100, 91, 105, 100, 120, 93, 32, 105, 115, 32, 37, 100, 46, 32, 116, 104, 101, 32, 105, 110, 112, 117, 116, 32, 97, 116, 32, 116, 104, 105, 115, 32, 105, 110, 100, 101, 120, 32, 105, 115, 32, 37, 100, 10};

.visible .entry _Z9odd_countPiPji(
	.param .u64 .ptr .align 1 _Z9odd_countPiPji_param_0,
	.param .u64 .ptr .align 1 _Z9odd_countPiPji_param_1,
	.param .u32 _Z9odd_countPiPji_param_2
)
{
	.reg .pred 	%p<4>;
	.reg .b32 	%r<9>;
	.reg .b64 	%rd<7>;

	ld.param.u64 	%rd1, [_Z9odd_countPiPji_param_0];
	ld.param.u64 	%rd2, [_Z9odd_countPiPji_param_1];
	ld.param.u32 	%r2, [_Z9odd_countPiPji_param_2];
	mov.u32 	%r3, %ntid.x;
	mov.u32 	%r4, %ctaid.x;
	mov.u32 	%r5, %tid.x;
	mad.lo.s32 	%r1, %r3, %r4, %r5;
	setp.ge.s32 	%p1, %r1, %r2;
	@%p1 bra 	$L__BB0_3;
	cvta.to.global.u64 	%rd3, %rd1;
	mul.wide.s32 	%rd4, %r1, 4;
	add.s64 	%rd5, %rd3, %rd4;
	ld.global.u32 	%r6, [%rd5];
	and.b32  	%r7, %r6, 1;
	setp.eq.b32 	%p2, %r7, 1;
	not.pred 	%p3, %p2;
	@%p3 bra 	$L__BB0_3;
	cvta.to.global.u64 	%rd6, %rd2;
	atom.global.add.u32 	%r8, [%rd6], 1;
$L__BB0_3:
	ret;

}
	// .globl	_Z4markPiS_i
.visible .entry _Z4markPiS_i(
	.param .u64 .ptr .align 1 _Z4markPiS_i_param_0,
	.param .u64 .ptr .align 1 _Z4markPiS_i_param_1,
	.param .u32 _Z4markPiS_i_param_2
)
{
	.reg .pred 	%p<2>;
	.reg .b32 	%r<8>;
	.reg .b64 	%rd<8>;

	ld.param.u64 	%rd1, [_Z4markPiS_i_param_0];
	ld.param.u64 	%rd2, [_Z4markPiS_i_param_1];
	ld.param.u32 	%r2, [_Z4markPiS_i_param_2];
	mov.u32 	%r3, %ntid.x;
	mov.u32 	%r4, %ctaid.x;
	mov.u32 	%r5, %tid.x;
	mad.lo.s32 	%r1, %r3, %r4, %r5;
	setp.ge.s32 	%p1, %r1, %r2;
	@%p1 bra 	$L__BB1_2;
	cvta.to.global.u64 	%rd3, %rd1;
	cvta.to.global.u64 	%rd4, %rd2;
	mul.wide.s32 	%rd5, %r1, 4;
	add.s64 	%rd6, %rd3, %rd5;
	ld.global.u32 	%r6, [%rd6];
	and.b32  	%r7, %r6, 1;
	add.s64 	%rd7, %rd4, %rd5;
	st.global.u32 	[%rd7], %r7;
$L__BB1_2:
	ret;

}
	// .globl	_Z4scanPiS_S_i
.visible .entry _Z4scanPiS_S_i(
	.param .u64 .ptr .align 1 _Z4scanPiS_S_i_param_0,
	.param .u64 .ptr .align 1 _Z4scanPiS_S_i_param_1,
	.param .u64 .ptr .align 1 _Z4scanPiS_S_i_param_2,
	.param .u32 _Z4scanPiS_S_i_param_3
)
{
	.reg .pred 	%p<8>;
	.reg .b32 	%r<55>;
	.reg .b64 	%rd<13>;

	ld.param.u64 	%rd1, [_Z4scanPiS_S_i_param_0];
	ld.param.u64 	%rd3, [_Z4scanPiS_S_i_param_1];
	ld.param.u64 	%rd2, [_Z4scanPiS_S_i_param_2];
	ld.param.u32 	%r16, [_Z4scanPiS_S_i_param_3];
	cvta.to.global.u64 	%rd4, %rd3;
	mov.u32 	%r1, %ctaid.x;
	mov.u32 	%r2, %tid.x;
	shl.b32 	%r18, %r2, 1;
	mad.lo.s32 	%r3, %r16, %r1, %r18;
	mul.wide.s32 	%rd5, %r3, 4;
	add.s64 	%rd6, %rd4, %rd5;
	ld.global.u32 	%r19, [%rd6];
	shl.b32 	%r20, %r2, 3;
	mov.u32 	%r21, buffer;
	add.s32 	%r4, %r21, %r20;
	ld.global.u32 	%r22, [%rd6+4];
	or.b32  	%r5, %r18, 1;
	st.shared.v2.u32 	[%r4], {%r19, %r22};
	shr.s32 	%r50, %r16, 1;
	setp.lt.s32 	%p1, %r50, 1;
	mov.b32 	%r52, 1;
	@%p1 bra 	$L__BB2_5;
	mov.b32 	%r52, 1;
$L__BB2_2:
	bar.sync 	0;
	setp.ge.s32 	%p2, %r2, %r50;
	@%p2 bra 	$L__BB2_4;
	mul.lo.s32 	%r24, %r52, %r5;
	shl.b32 	%r25, %r24, 2;
	add.s32 	%r27, %r21, %r25;
	ld.shared.u32 	%r28, [%r27+-4];
	shl.b32 	%r29, %r52, 2;
	add.s32 	%r30, %r27, %r29;
	ld.shared.u32 	%r31, [%r30+-4];
	add.s32 	%r32, %r31, %r28;
	st.shared.u32 	[%r30+-4], %r32;
$L__BB2_4:
	shl.b32 	%r52, %r52, 1;
	shr.u32 	%r10, %r50, 1;
	setp.gt.u32 	%p3, %r50, 1;
	mov.u32 	%r50, %r10;
	@%p3 bra 	$L__BB2_2;
$L__BB2_5:
	bar.sync 	0;
	setp.ne.s32 	%p4, %r2, 0;
	@%p4 bra 	$L__BB2_7;
	shl.b32 	%r33, %r16, 2;
	add.s32 	%r35, %r21, %r33;
	ld.shared.u32 	%r36, [%r35+-4];
	cvta.to.global.u64 	%rd7, %rd2;
	mul.wide.u32 	%rd8, %r1, 4;
	add.s64 	%rd9, %rd7, %rd8;
	st.global.u32 	[%rd9], %r36;
	mov.b32 	%r37, 0;
	st.shared.u32 	[%r35+-4], %r37;
$L__BB2_7:
	setp.lt.s32 	%p5, %r16, 2;
	@%p5 bra 	$L__BB2_12;
	mov.b32 	%r53, 1;
$L__BB2_9:
	shr.u32 	%r52, %r52, 1;
	bar.sync 	0;
	setp.ge.u32 	%p6, %r2, %r53;
	@%p6 bra 	$L__BB2_11;
	mul.lo.s32 	%r39, %r52, %r5;
	shl.b32 	%r40, %r39, 2;
	add.s32 	%r42, %r21, %r40;
	ld.shared.u32 	%r43, [%r42+-4];
	shl.b32 	%r44, %r52, 2;
	add.s32 	%r45, %r42, %r44;
	ld.shared.u32 	%r46, [%r45+-4];
	st.shared.u32 	[%r42+-4], %r46;
	add.s32 	%r47, %r46, %r43;
	st.shared.u32 	[%r45+-4], %r47;
$L__BB2_11:
	shl.b32 	%r53, %r53, 1;
	setp.lt.s32 	%p7, %r53, %r16;
	@%p7 bra 	$L__BB2_9;
$L__BB2_12:
	cvta.to.global.u64 	%rd10, %rd1;
	bar.sync 	0;
	ld.shared.v2.u32 	{%r48, %r49}, [%r4];
	add.s64 	%rd12, %rd10, %rd5;
	st.global.u32 	[%rd12], %r48;
	st.global.u32 	[%rd12+4], %r49;
	ret;

}
	// .globl	_Z3addPiiS_
.visible .entry _Z3addPiiS_(
	.param .u64 .ptr .align 1 _Z3addPiiS__param_0,
	.param .u32 _Z3addPiiS__param_1,
	.param .u64 .ptr .align 1 _Z3addPiiS__param_2
)
{
	.reg .b32 	%r<8>;
	.reg .b64 	%rd<9>;

	ld.param.u64 	%rd1, [_Z3addPiiS__param_0];
	ld.param.u32 	%r1, [_Z3addPiiS__param_1];
	ld.param.u64 	%rd2, [_Z3addPiiS__param_2];
	cvta.to.global.u64 	%rd3, %rd1;
	cvta.to.global.u64 	%rd4, %rd2;
	mov.u32 	%r2, %ctaid.x;
	mov.u32 	%r3, %tid.x;
	mul.wide.u32 	%rd5, %r2, 4;
	add.s64 	%rd6, %rd4, %rd5;
	ld.global.u32 	%r4, [%rd6];
	mad.lo.s32 	%r5, %r1, %r2, %r3;
	mul.wide.s32 	%rd7, %r5, 4;
	add.s64 	%rd8, %rd3, %rd7;
	ld.global.u32 	%r6, [%rd8];
	add.s32 	%r7, %r6, %r4;
	st.global.u32 	[%rd8], %r7;
	ret;

}
	// .globl	_Z7compactPiS_S_S_i
.visible .entry _Z7compactPiS_S_S_i(
	.param .u64 .ptr .align 1 _Z7compactPiS_S_S_i_param_0,
	.param .u64 .ptr .align 1 _Z7compactPiS_S_S_i_param_1,
	.param .u64 .ptr .align 1 _Z7compactPiS_S_S_i_param_2,
	.param .u64 .ptr .align 1 _Z7compactPiS_S_S_i_param_3,
	.param .u32 _Z7compactPiS_S_S_i_param_4
)
{
	.local .align 8 .b8 	__local_depot4[16];
	.reg .b64 	%SP;
	.reg .b64 	%SPL;
	.reg .pred 	%p<4>;
	.reg .b32 	%r<13>;
	.reg .b64 	%rd<20>;

	mov.u64 	%SPL, __local_depot4;
	cvta.local.u64 	%SP, %SPL;
	ld.param.u64 	%rd2, [_Z7compactPiS_S_S_i_param_0];
	ld.param.u64 	%rd3, [_Z7compactPiS_S_S_i_param_1];
	ld.param.u64 	%rd4, [_Z7compactPiS_S_S_i_param_2];
	ld.param.u64 	%rd5, [_Z7compactPiS_S_S_i_param_3];
	ld.param.u32 	%r2, [_Z7compactPiS_S_S_i_param_4];
	mov.u32 	%r3, %ntid.x;
	mov.u32 	%r4, %ctaid.x;
	mov.u32 	%r5, %tid.x;
	mad.lo.s32 	%r1, %r3, %r4, %r5;
	setp.ge.s32 	%p1, %r1, %r2;
	@%p1 bra 	$L__BB4_4;
	cvta.to.global.u64 	%rd6, %rd4;
	mul.wide.s32 	%rd7, %r1, 4;
	add.s64 	%rd8, %rd6, %rd7;
	ld.global.u32 	%r6, [%rd8];
	setp.ne.s32 	%p2, %r6, 1;
	@%p2 bra 	$L__BB4_4;
	cvta.to.global.u64 	%rd9, %rd5;
	add.s64 	%rd1, %rd9, %rd7;
	ld.global.u32 	%r7, [%rd1];
	cvta.to.global.u64 	%rd11, %rd3;
	add.s64 	%rd12, %rd11, %rd7;
	ld.global.u32 	%r8, [%rd12];
	cvta.to.global.u64 	%rd13, %rd2;
	mul.wide.s32 	%rd14, %r7, 4;
	add.s64 	%rd15, %rd13, %rd14;
	st.global.u32 	[%rd15], %r8;
	setp.ne.s32 	%p3, %r8, 5031;
	@%p3 bra 	$L__BB4_4;
	add.u64 	%rd16, %SP, 0;
	add.u64 	%rd17, %SPL, 0;
	ld.global.u32 	%r9, [%rd1];
	st.local.v2.u32 	[%rd17], {%r1, %r9};
	mov.b32 	%r10, 5031;
	st.local.u32 	[%rd17+8], %r10;
	mov.u64 	%rd18, $str;
	cvta.global.u64 	%rd19, %rd18;
	{ // callseq 0, 0
	.param .b64 param0;
	st.param.b64 	[param0], %rd19;
	.param .b64 param1;
	st.param.b64 	[param1], %rd16;
	.param .b32 retval0;
	call.uni (retval0), 
	vprintf, 
	(
	param0, 
	param1
	);
	ld.param.b32 	%r11, [retval0];
	} // callseq 0
$L__BB4_4:
	ret;

}


// ===== COMPILED SASS (sm_100) =====

	.target	sm_100

	.elftype	@"ET_EXEC"


//--------------------- .note.nv.tkinfo           --------------------------
	.section	.note.nv.tkinfo,"",@"SHT_NOTE"
	.sectionflags	@"SHF_NOTE_NV_TKINFO"
	.tkinfo
        /*0018*/ 	.word	0x00000002
        /*0030*/ 	.string	""
        /*0030*/ 	.string	"ptxas"
        /*0030*/ 	.string	"Cuda compilation tools, release 13.0, V13.0.88"
        /*0030*/ 	.string	"Build cuda_13.0.r13.0/compiler.36424714_0"
        /*0030*/ 	.string	"-arch sm_100 -m 64 "



//--------------------- .note.nv.cuinfo           --------------------------
	.section	.note.nv.cuinfo,"",@"SHT_NOTE"
	.sectionflags	@"SHF_NOTE_NV_CUINFO"
        /*0018*/ 	.short	0x0002
        /*001a*/ 	.short	0x0064
        /*001c*/ 	.short	0x0082
	.zero		2


//--------------------- .nv.info                  --------------------------
	.section	.nv.info,"",@"SHT_CUDA_INFO"
	.align	4


	//----- nvinfo : EIATTR_REGCOUNT
	.align		4
        /*0000*/ 	.byte	0x04, 0x2f
        /*0002*/ 	.short	(.L_2 - .L_1)
	.align		4
.L_1:
        /*0004*/ 	.word	index@(_Z9odd_countPiPji)
        /*0008*/ 	.word	0x00000008


	//----- nvinfo : EIATTR_FRAME_SIZE
	.align		4
.L_2:
        /*000c*/ 	.byte	0x04, 0x11
        /*000e*/ 	.short	(.L_4 - .L_3)
	.align		4
.L_3:
        /*0010*/ 	.word	index@(_Z9odd_countPiPji)
        /*0014*/ 	.word	0x00000000


	//----- nvinfo : EIATTR_REGCOUNT
	.align		4
.L_4:
        /*0018*/ 	.byte	0x04, 0x2f
        /*001a*/ 	.short	(.L_6 - .L_5)
	.align		4
.L_5:
        /*001c*/ 	.word	index@(_Z4markPiS_i)
        /*0020*/ 	.word	0x0000000a


	//----- nvinfo : EIATTR_FRAME_SIZE
	.align		4
.L_6:
        /*0024*/ 	.byte	0x04, 0x11
        /*0026*/ 	.short	(.L_8 - .L_7)
	.align		4
.L_7:
        /*0028*/ 	.word	index@(_Z4markPiS_i)
        /*002c*/ 	.word	0x00000000


	//----- nvinfo : EIATTR_REGCOUNT
	.align		4
.L_8:
        /*0030*/ 	.byte	0x04, 0x2f
        /*0032*/ 	.short	(.L_10 - .L_9)
	.align		4
.L_9:
        /*0034*/ 	.word	index@(_Z4scanPiS_S_i)
        /*0038*/ 	.word	0x0000000e


	//----- nvinfo : EIATTR_FRAME_SIZE
	.align		4
.L_10:
        /*003c*/ 	.byte	0x04, 0x11
        /*003e*/ 	.short	(.L_12 - .L_11)
	.align		4
.L_11:
        /*0040*/ 	.word	index@(_Z4scanPiS_S_i)
        /*0044*/ 	.word	0x00000000


	//----- nvinfo : EIATTR_REGCOUNT
	.align		4
.L_12:
        /*0048*/ 	.byte	0x04, 0x2f
        /*004a*/ 	.short	(.L_14 - .L_13)
	.align		4
.L_13:
        /*004c*/ 	.word	index@(_Z3addPiiS_)
        /*0050*/ 	.word	0x0000000c


	//----- nvinfo : EIATTR_FRAME_SIZE
	.align		4
.L_14:
        /*0054*/ 	.byte	0x04, 0x11
        /*0056*/ 	.short	(.L_16 - .L_15)
	.align		4
.L_15:
        /*0058*/ 	.word	index@(_Z3addPiiS_)
        /*005c*/ 	.word	0x00000000


	//----- nvinfo : EIATTR_REGCOUNT
	.align		4
.L_16:
        /*0060*/ 	.byte	0x04, 0x2f
        /*0062*/ 	.short	(.L_18 - .L_17)
	.align		4
.L_17:
        /*0064*/ 	.word	index@(_Z7compactPiS_S_S_i)
        /*0068*/ 	.word	0x00000018


	//----- nvinfo : EIATTR_FRAME_SIZE
	.align		4
.L_18:
        /*006c*/ 	.byte	0x04, 0x11
        /*006e*/ 	.short	(.L_20 - .L_19)
	.align		4
.L_19:
        /*0070*/ 	.word	index@(_Z7compactPiS_S_S_i)
        /*0074*/ 	.word	0x00000010


	//----- nvinfo : EIATTR_MIN_STACK_SIZE
	.align		4
.L_20:
        /*0078*/ 	.byte	0x04, 0x12
        /*007a*/ 	.short	(.L_22 - .L_21)
	.align		4
.L_21:
        /*007c*/ 	.word	index@(_Z7compactPiS_S_S_i)
        /*0080*/ 	.word	0x00000010


	//----- nvinfo : EIATTR_MIN_STACK_SIZE
	.align		4
.L_22:
        /*0084*/ 	.byte	0x04, 0x12
        /*0086*/ 	.short	(.L_24 - .L_23)
	.align		4
.L_23:
        /*0088*/ 	.word	index@(_Z3addPiiS_)
        /*008c*/ 	.word	0x00000000


	//----- nvinfo : EIATTR_MIN_STACK_SIZE
	.align		4
.L_24:
        /*0090*/ 	.byte	0x04, 0x12
        /*0092*/ 	.short	(.L_26 - .L_25)
	.align		4
.L_25:
        /*0094*/ 	.word	index@(_Z4scanPiS_S_i)
        /*0098*/ 	.word	0x00000000


	//----- nvinfo : EIATTR_MIN_STACK_SIZE
	.align		4
.L_26:
        /*009c*/ 	.byte	0x04, 0x12
        /*009e*/ 	.short	(.L_28 - .L_27)
	.align		4
.L_27:
        /*00a0*/ 	.word	index@(_Z4markPiS_i)
        /*00a4*/ 	.word	0x00000000


	//----- nvinfo : EIATTR_MIN_STACK_SIZE
	.align		4
.L_28:
        /*00a8*/ 	.byte	0x04, 0x12
        /*00aa*/ 	.short	(.L_30 - .L_29)
	.align		4
.L_29:
        /*00ac*/ 	.word	index@(_Z9odd_countPiPji)
        /*00b0*/ 	.word	0x00000000
.L_30:


//--------------------- .nv.compat                --------------------------
	.section	.nv.compat,"",@"SHT_CUDA_COMPAT_INFO"
	.align	4
        /*0000*/ 	.byte	0x02, 0x09, 0x00, 0x00, 0x02, 0x02, 0x01, 0x00, 0x02, 0x05, 0x05, 0x00, 0x03, 0x07, 0x01, 0x01
        /*0010*/ 	.byte	0x02, 0x03, 0x00, 0x00, 0x02, 0x06, 0x01, 0x00, 0x04, 0x0b, 0x08, 0x00, 0x09, 0x00, 0x00, 0x00
        /*0020*/ 	.byte	0x00, 0x00, 0x00, 0x00


//--------------------- .nv.info._Z7compactPiS_S_S_i --------------------------
	.section	.nv.info._Z7compactPiS_S_S_i,"",@"SHT_CUDA_INFO"
	.sectionflags	@""
	.align	4


	//----- nvinfo : EIATTR_CUDA_API_VERSION
	.align		4
        /*0000*/ 	.byte	0x04, 0x37
        /*0002*/ 	.short	(.L_32 - .L_31)
.L_31:
        /*0004*/ 	.word	0x00000082


	//----- nvinfo : EIATTR_KPARAM_INFO
	.align		4
.L_32:
        /*0008*/ 	.byte	0x04, 0x17
        /*000a*/ 	.short	(.L_34 - .L_33)
.L_33:
        /*000c*/ 	.word	0x00000000
        /*0010*/ 	.short	0x0004
        /*0012*/ 	.short	0x0020
        /*0014*/ 	.byte	0x00, 0xf0, 0x11, 0x00


	//----- nvinfo : EIATTR_KPARAM_INFO
	.align		4
.L_34:
        /*0018*/ 	.byte	0x04, 0x17
        /*001a*/ 	.short	(.L_36 - .L_35)
.L_35:
        /*001c*/ 	.word	0x00000000
        /*0020*/ 	.short	0x0003
        /*0022*/ 	.short	0x0018
        /*0024*/ 	.byte	0x00, 0xf5, 0x21, 0x00


	//----- nvinfo : EIATTR_KPARAM_INFO
	.align		4
.L_36:
        /*0028*/ 	.byte	0x04, 0x17
        /*002a*/ 	.short	(.L_38 - .L_37)
.L_37:
        /*002c*/ 	.word	0x00000000
        /*0030*/ 	.short	0x0002
        /*0032*/ 	.short	0x0010
        /*0034*/ 	.byte	0x00, 0xf5, 0x21, 0x00


	//----- nvinfo : EIATTR_KPARAM_INFO
	.align		4
.L_38:
        /*0038*/ 	.byte	0x04, 0x17
        /*003a*/ 	.short	(.L_40 - .L_39)
.L_39:
        /*003c*/ 	.word	0x00000000
        /*0040*/ 	.short	0x0001
        /*0042*/ 	.short	0x0008
        /*0044*/ 	.byte	0x00, 0xf5, 0x21, 0x00


	//----- nvinfo : EIATTR_KPARAM_INFO
	.align		4
.L_40:
        /*0048*/ 	.byte	0x04, 0x17
        /*004a*/ 	.short	(.L_42 - .L_41)
.L_41:
        /*004c*/ 	.word	0x00000000
        /*0050*/ 	.short	0x0000
        /*0052*/ 	.short	0x0000
        /*0054*/ 	.byte	0x00, 0xf5, 0x21, 0x00


	//----- nvinfo : EIATTR_SPARSE_MMA_MASK
	.align		4
.L_42:
        /*0058*/ 	.byte	0x03, 0x50
        /*005a*/ 	.short	0x0000


	//----- nvinfo : EIATTR_MAXREG_COUNT
	.align		4
        /*005c*/ 	.byte	0x03, 0x1b
        /*005e*/ 	.short	0x00ff


	//----- nvinfo : EIATTR_EXTERNS
	.align		4
        /*0060*/ 	.byte	0x04, 0x0f
        /*0062*/ 	.short	(.L_44 - .L_43)


	//   ....[0]....
	.align		4
.L_43:
        /*0064*/ 	.word	index@(vprintf)


	//----- nvinfo : EIATTR_MERCURY_ISA_VERSION
	.align		4
.L_44:
        /*0068*/ 	.byte	0x03, 0x5f
        /*006a*/ 	.short	0x0101


	//----- nvinfo : EIATTR_VRC_CTA_INIT_COUNT
	.align		4
        /*006c*/ 	.byte	0x02, 0x4a
	.zero		1
	.zero		1


	//----- nvinfo : EIATTR_SYSCALL_OFFSETS
	.align		4
        /*0070*/ 	.byte	0x04, 0x46
        /*0072*/ 	.short	(.L_46 - .L_45)


	//   ....[0]....
.L_45:
        /*0074*/ 	.word	0x00000280


	//----- nvinfo : EIATTR_EXIT_INSTR_OFFSETS
	.align		4
.L_46:
        /*0078*/ 	.byte	0x04, 0x1c
        /*007a*/ 	.short	(.L_48 - .L_47)


	//   ....[0]....
.L_47:
        /*007c*/ 	.word	0x000000c0


	//   ....[1]....
        /*0080*/ 	.word	0x00000120


	//   ....[2]....
        /*0084*/ 	.word	0x000001d0


	//   ....[3]....
        /*0088*/ 	.word	0x00000290


	//----- nvinfo : EIATTR_CRS_STACK_SIZE
	.align		4
.L_48:
        /*008c*/ 	.byte	0x04, 0x1e
        /*008e*/ 	.short	(.L_50 - .L_49)
.L_49:
        /*0090*/ 	.word	0x00000000


	//----- nvinfo : EIATTR_CBANK_PARAM_SIZE
	.align		4
.L_50:
        /*0094*/ 	.byte	0x03, 0x19
        /*0096*/ 	.short	0x0024


	//----- nvinfo : EIATTR_PARAM_CBANK
	.align		4
        /*0098*/ 	.byte	0x04, 0x0a
        /*009a*/ 	.short	(.L_52 - .L_51)
	.align		4
.L_51:
        /*009c*/ 	.word	index@(.nv.constant0._Z7compactPiS_S_S_i)
        /*00a0*/ 	.short	0x0380
        /*00a2*/ 	.short	0x0024


	//----- nvinfo : EIATTR_SW_WAR
	.align		4
.L_52:
        /*00a4*/ 	.byte	0x04, 0x36
        /*00a6*/ 	.short	(.L_54 - .L_53)
.L_53:
        /*00a8*/ 	.word	0x00000008
.L_54:


//--------------------- .nv.info._Z3addPiiS_      --------------------------
	.section	.nv.info._Z3addPiiS_,"",@"SHT_CUDA_INFO"
	.sectionflags	@""
	.align	4


	//----- nvinfo : EIATTR_CUDA_API_VERSION
	.align		4
        /*0000*/ 	.byte	0x04, 0x37
        /*0002*/ 	.short	(.L_56 - .L_55)
.L_55:
        /*0004*/ 	.word	0x00000082


	//----- nvinfo : EIATTR_KPARAM_INFO
	.align		4
.L_56:
        /*0008*/ 	.byte	0x04, 0x17
        /*000a*/ 	.short	(.L_58 - .L_57)
.L_57:
        /*000c*/ 	.word	0x00000000
        /*0010*/ 	.short	0x0002
        /*0012*/ 	.short	0x0010
        /*0014*/ 	.byte	0x00, 0xf5, 0x21, 0x00


	//----- nvinfo : EIATTR_KPARAM_INFO
	.align		4
.L_58:
        /*0018*/ 	.byte	0x04, 0x17
        /*001a*/ 	.short	(.L_60 - .L_59)
.L_59:
        /*001c*/ 	.word	0x00000000
        /*0020*/ 	.short	0x0001
        /*0022*/ 	.short	0x0008
        /*0024*/ 	.byte	0x00, 0xf0, 0x11, 0x00


	//----- nvinfo : EIATTR_KPARAM_INFO
	.align		4
.L_60:
        /*0028*/ 	.byte	0x04, 0x17
        /*002a*/ 	.short	(.L_62 - .L_61)
.L_61:
        /*002c*/ 	.word	0x00000000
        /*0030*/ 	.short	0x0000
        /*0032*/ 	.short	0x0000
        /*0034*/ 	.byte	0x00, 0xf5, 0x21, 0x00


	//----- nvinfo : EIATTR_SPARSE_MMA_MASK
	.align		4
.L_62:
        /*0038*/ 	.byte	0x03, 0x50
        /*003a*/ 	.short	0x0000


	//----- nvinfo : EIATTR_MAXREG_COUNT
	.align		4
        /*003c*/ 	.byte	0x03, 0x1b
        /*003e*/ 	.short	0x00ff


	//----- nvinfo : EIATTR_MERCURY_ISA_VERSION
	.align		4
        /*0040*/ 	.byte	0x03, 0x5f
        /*0042*/ 	.short	0x0101


	//----- nvinfo : EIATTR_VRC_CTA_INIT_COUNT
	.align		4
        /*0044*/ 	.byte	0x02, 0x4a
	.zero		1
	.zero		1


	//----- nvinfo : EIATTR_EXIT_INSTR_OFFSETS
	.align		4
        /*0048*/ 	.byte	0x04, 0x1c
        /*004a*/ 	.short	(.L_64 - .L_63)


	//   ....[0]....
.L_63:
        /*004c*/ 	.word	0x000000e0


	//----- nvinfo : EIATTR_CBANK_PARAM_SIZE
	.align		4
.L_64:
        /*0050*/ 	.byte	0x03, 0x19
        /*0052*/ 	.short	0x0018


	//----- nvinfo : EIATTR_PARAM_CBANK
	.align		4
        /*0054*/ 	.byte	0x04, 0x0a
        /*0056*/ 	.short	(.L_66 - .L_65)
	.align		4
.L_65:
        /*0058*/ 	.word	index@(.nv.constant0._Z3addPiiS_)
        /*005c*/ 	.short	0x0380
        /*005e*/ 	.short	0x0018


	//----- nvinfo : EIATTR_SW_WAR
	.align		4
.L_66:
        /*0060*/ 	.byte	0x04, 0x36
        /*0062*/ 	.short	(.L_68 - .L_67)
.L_67:
        /*0064*/ 	.word	0x00000008
.L_68:


//--------------------- .nv.info._Z4scanPiS_S_i   --------------------------
	.section	.nv.info._Z4scanPiS_S_i,"",@"SHT_CUDA_INFO"
	.sectionflags	@""
	.align	4


	//----- nvinfo : EIATTR_CUDA_API_VERSION
	.align		4
        /*0000*/ 	.byte	0x04, 0x37
        /*0002*/ 	.short	(.L_70 - .L_69)
.L_69:
        /*0004*/ 	.word	0x00000082


	//----- nvinfo : EIATTR_KPARAM_INFO
	.align		4
.L_70:
        /*0008*/ 	.byte	0x04, 0x17
        /*000a*/ 	.short	(.L_72 - .L_71)
.L_71:
        /*000c*/ 	.word	0x00000000
        /*0010*/ 	.short	0x0003
        /*0012*/ 	.short	0x0018
        /*0014*/ 	.byte	0x00, 0xf0, 0x11, 0x00


	//----- nvinfo : EIATTR_KPARAM_INFO
	.align		4
.L_72:
        /*0018*/ 	.byte	0x04, 0x17
        /*001a*/ 	.short	(.L_74 - .L_73)
.L_73:
        /*001c*/ 	.word	0x00000000
        /*0020*/ 	.short	0x0002
        /*0022*/ 	.short	0x0010
        /*0024*/ 	.byte	0x00, 0xf5, 0x21, 0x00


	//----- nvinfo : EIATTR_KPARAM_INFO
	.align		4
.L_74:
        /*0028*/ 	.byte	0x04, 0x17
        /*002a*/ 	.short	(.L_76 - .L_75)
.L_75:
        /*002c*/ 	.word	0x00000000
        /*0030*/ 	.short	0x0001
        /*0032*/ 	.short	0x0008
        /*0034*/ 	.byte	0x00, 0xf5, 0x21, 0x00


	//----- nvinfo : EIATTR_KPARAM_INFO
	.align		4
.L_76:
        /*0038*/ 	.byte	0x04, 0x17
        /*003a*/ 	.short	(.L_78 - .L_77)
.L_77:
        /*003c*/ 	.word	0x00000000
        /*0040*/ 	.short	0x0000
        /*0042*/ 	.short	0x0000
        /*0044*/ 	.byte	0x00, 0xf5, 0x21, 0x00


	//----- nvinfo : EIATTR_SPARSE_MMA_MASK
	.align		4
.L_78:
        /*0048*/ 	.byte	0x03, 0x50
        /*004a*/ 	.short	0x0000


	//----- nvinfo : EIATTR_MAXREG_COUNT
	.align		4
        /*004c*/ 	.byte	0x03, 0x1b
        /*004e*/ 	.short	0x00ff


	//----- nvinfo : EIATTR_NUM_BARRIERS
	.align		4
        /*0050*/ 	.byte	0x02, 0x4c
        /*0052*/ 	.byte	0x01
	.zero		1


	//----- nvinfo : EIATTR_MERCURY_ISA_VERSION
	.align		4
        /*0054*/ 	.byte	0x03, 0x5f
        /*0056*/ 	.short	0x0101


	//----- nvinfo : EIATTR_VRC_CTA_INIT_COUNT
	.align		4
        /*0058*/ 	.byte	0x02, 0x4a
	.zero		1
	.zero		1


	//----- nvinfo : EIATTR_EXIT_INSTR_OFFSETS
	.align		4
        /*005c*/ 	.byte	0x04, 0x1c
        /*005e*/ 	.short	(.L_80 - .L_79)


	//   ....[0]....
.L_79:
        /*0060*/ 	.word	0x00000450


	//----- nvinfo : EIATTR_CBANK_PARAM_SIZE
	.align		4
.L_80:
        /*0064*/ 	.byte	0x03, 0x19
        /*0066*/ 	.short	0x001c


	//----- nvinfo : EIATTR_PARAM_CBANK
	.align		4
        /*0068*/ 	.byte	0x04, 0x0a
        /*006a*/ 	.short	(.L_82 - .L_81)
	.align		4
.L_81:
        /*006c*/ 	.word	index@(.nv.constant0._Z4scanPiS_S_i)
        /*0070*/ 	.short	0x0380
        /*0072*/ 	.short	0x001c


	//----- nvinfo : EIATTR_SW_WAR
	.align		4
.L_82:
        /*0074*/ 	.byte	0x04, 0x36
        /*0076*/ 	.short	(.L_84 - .L_83)
.L_83:
        /*0078*/ 	.word	0x00000008
.L_84:


//--------------------- .nv.info._Z4markPiS_i     --------------------------
	.section	.nv.info._Z4markPiS_i,"",@"SHT_CUDA_INFO"
	.sectionflags	@""
	.align	4


	//----- nvinfo : EIATTR_CUDA_API_VERSION
	.align		4
        /*0000*/ 	.byte	0x04, 0x37
        /*0002*/ 	.short	(.L_86 - .L_85)
.L_85:
        /*0004*/ 	.word	0x00000082


	//----- nvinfo : EIATTR_KPARAM_INFO
	.align		4
.L_86:
        /*0008*/ 	.byte	0x04, 0x17
        /*000a*/ 	.short	(.L_88 - .L_87)
.L_87:
        /*000c*/ 	.word	0x00000000
        /*0010*/ 	.short	0x0002
        /*0012*/ 	.short	0x0010
        /*0014*/ 	.byte	0x00, 0xf0, 0x11, 0x00


	//----- nvinfo : EIATTR_KPARAM_INFO
	.align		4
.L_88:
        /*0018*/ 	.byte	0x04, 0x17
        /*001a*/ 	.short	(.L_90 - .L_89)
.L_89:
        /*001c*/ 	.word	0x00000000
        /*0020*/ 	.short	0x0001
        /*0022*/ 	.short	0x0008
        /*0024*/ 	.byte	0x00, 0xf5, 0x21, 0x00


	//----- nvinfo : EIATTR_KPARAM_INFO
	.align		4
.L_90:
        /*0028*/ 	.byte	0x04, 0x17
        /*002a*/ 	.short	(.L_92 - .L_91)
.L_91:
        /*002c*/ 	.word	0x00000000
        /*0030*/ 	.short	0x0000
        /*0032*/ 	.short	0x0000
        /*0034*/ 	.byte	0x00, 0xf5, 0x21, 0x00


	//----- nvinfo : EIATTR_SPARSE_MMA_MASK
	.align		4
.L_92:
        /*0038*/ 	.byte	0x03, 0x50
        /*003a*/ 	.short	0x0000


	//----- nvinfo : EIATTR_MAXREG_COUNT
	.align		4
        /*003c*/ 	.byte	0x03, 0x1b
        /*003e*/ 	.short	0x00ff


	//----- nvinfo : EIATTR_MERCURY_ISA_VERSION
	.align		4
        /*0040*/ 	.byte	0x03, 0x5f
        /*0042*/ 	.short	0x0101


	//----- nvinfo : EIATTR_VRC_CTA_INIT_COUNT
	.align		4
        /*0044*/ 	.byte	0x02, 0x4a
	.zero		1
	.zero		1


	//----- nvinfo : EIATTR_EXIT_INSTR_OFFSETS
	.align		4
        /*0048*/ 	.byte	0x04, 0x1c
        /*004a*/ 	.short	(.L_94 - .L_93)


	//   ....[0]....
.L_93:
        /*004c*/ 	.word	0x00000070


	//   ....[1]....
        /*0050*/ 	.word	0x00000100


	//----- nvinfo : EIATTR_CBANK_PARAM_SIZE
	.align		4
.L_94:
        /*0054*/ 	.byte	0x03, 0x19
        /*0056*/ 	.short	0x0014


	//----- nvinfo : EIATTR_PARAM_CBANK
	.align		4
        /*0058*/ 	.byte	0x04, 0x0a
        /*005a*/ 	.short	(.L_96 - .L_95)
	.align		4
.L_95:
        /*005c*/ 	.word	index@(.nv.constant0._Z4markPiS_i)
        /*0060*/ 	.short	0x0380
        /*0062*/ 	.short	0x0014


	//----- nvinfo : EIATTR_SW_WAR
	.align		4
.L_96:
        /*0064*/ 	.byte	0x04, 0x36
        /*0066*/ 	.short	(.L_98 - .L_97)
.L_97:
        /*0068*/ 	.word	0x00000008
.L_98:


//--------------------- .nv.info._Z9odd_countPiPji --------------------------
	.section	.nv.info._Z9odd_countPiPji,"",@"SHT_CUDA_INFO"
	.sectionflags	@""
	.align	4


	//----- nvinfo : EIATTR_CUDA_API_VERSION
	.align		4
        /*0000*/ 	.byte	0x04, 0x37
        /*0002*/ 	.short	(.L_100 - .L_99)
.L_99:
        /*0004*/ 	.word	0x00000082


	//----- nvinfo : EIATTR_KPARAM_INFO
	.align		4
.L_100:
        /*0008*/ 	.byte	0x04, 0x17
        /*000a*/ 	.short	(.L_102 - .L_101)
.L_101:
        /*000c*/ 	.word	0x00000000
        /*0010*/ 	.short	0x0002
        /*0012*/ 	.short	0x0010
        /*0014*/ 	.byte	0x00, 0xf0, 0x11, 0x00


	//----- nvinfo : EIATTR_KPARAM_INFO
	.align		4
.L_102:
        /*0018*/ 	.byte	0x04, 0x17
        /*001a*/ 	.short	(.L_104 - .L_103)
.L_103:
        /*001c*/ 	.word	0x00000000
        /*0020*/ 	.short	0x0001
        /*0022*/ 	.short	0x0008
        /*0024*/ 	.byte	0x00, 0xf5, 0x21, 0x00


	//----- nvinfo : EIATTR_KPARAM_INFO
	.align		4
.L_104:
        /*0028*/ 	.byte	0x04, 0x17
        /*002a*/ 	.short	(.L_106 - .L_105)
.L_105:
        /*002c*/ 	.word	0x00000000
        /*0030*/ 	.short	0x0000
        /*0032*/ 	.short	0x0000
        /*0034*/ 	.byte	0x00, 0xf5, 0x21, 0x00


	//----- nvinfo : EIATTR_SPARSE_MMA_MASK
	.align		4
.L_106:
        /*0038*/ 	.byte	0x03, 0x50
        /*003a*/ 	.short	0x0000


	//----- nvinfo : EIATTR_MAXREG_COUNT
	.align		4
        /*003c*/ 	.byte	0x03, 0x1b
        /*003e*/ 	.short	0x00ff


	//----- nvinfo : EIATTR_MERCURY_ISA_VERSION
	.align		4
        /*0040*/ 	.byte	0x03, 0x5f
        /*0042*/ 	.short	0x0101


	//----- nvinfo : EIATTR_INT_WARP_WIDE_INSTR_OFFSETS
	.align		4
        /*0044*/ 	.byte	0x04, 0x31
        /*0046*/ 	.short	(.L_108 - .L_107)


	//   ....[0]....
.L_107:
        /*0048*/ 	.word	0x00000110


	//----- nvinfo : EIATTR_VRC_CTA_INIT_COUNT
	.align		4
.L_108:
        /*004c*/ 	.byte	0x02, 0x4a
	.zero		1
	.zero		1


	//----- nvinfo : EIATTR_EXIT_INSTR_OFFSETS
	.align		4
        /*0050*/ 	.byte	0x04, 0x1c
        /*0052*/ 	.short	(.L_110 - .L_109)


	//   ....[0]....
.L_109:
        /*0054*/ 	.word	0x00000070


	//   ....[1]....
        /*0058*/ 	.word	0x000000e0


	//   ....[2]....
        /*005c*/ 	.word	0x00000160


	//----- nvinfo : EIATTR_CBANK_PARAM_SIZE
	.align		4
.L_110:
        /*0060*/ 	.byte	0x03, 0x19
        /*0062*/ 	.short	0x0014


	//----- nvinfo : EIATTR_PARAM_CBANK
	.align		4
        /*0064*/ 	.byte	0x04, 0x0a
        /*0066*/ 	.short	(.L_112 - .L_111)
	.align		4
.L_111:
        /*0068*/ 	.word	index@(.nv.constant0._Z9odd_countPiPji)
        /*006c*/ 	.short	0x0380
        /*006e*/ 	.short	0x0014


	//----- nvinfo : EIATTR_SW_WAR
	.align		4
.L_112:
        /*0070*/ 	.byte	0x04, 0x36
        /*0072*/ 	.short	(.L_114 - .L_113)
.L_113:
        /*0074*/ 	.word	0x00000008
.L_114:


//--------------------- .nv.callgraph             --------------------------
	.section	.nv.callgraph,"",@"SHT_CUDA_CALLGRAPH"
	.align	4
	.sectionentsize	8
	.align		4
        /*0000*/ 	.word	0x00000000
	.align		4
        /*0004*/ 	.word	0xffffffff
	.align		4
        /*0008*/ 	.word	index@(_Z7compactPiS_S_S_i)
	.align		4
        /*000c*/ 	.word	index@(vprintf)
	.align		4
        /*0010*/ 	.word	0x00000000
	.align		4
        /*0014*/ 	.word	0xfffffffe
	.align		4
        /*0018*/ 	.word	0x00000000
	.align		4
        /*001c*/ 	.word	0xfffffffd
	.align		4
        /*0020*/ 	.word	0x00000000
	.align		4
        /*0024*/ 	.word	0xfffffffc


//--------------------- .nv.constant4             --------------------------
	.section	.nv.constant4,"a",@progbits
	.align	8
	.align		8
.nv.constant4:
        /*0000*/ 	.dword	vprintf
	.align		8
        /*0008*/ 	.dword	$str


//--------------------- .text._Z7compactPiS_S_S_i --------------------------
	.section	.text._Z7compactPiS_S_S_i,"ax",@progbits
	.align	128
        .global         _Z7compactPiS_S_S_i
        .type           _Z7compactPiS_S_S_i,@function
        .size           _Z7compactPiS_S_S_i,(.L_x_10 - _Z7compactPiS_S_S_i)
        .other          _Z7compactPiS_S_S_i,@"STO_CUDA_ENTRY STV_DEFAULT"
_Z7compactPiS_S_S_i:
.text._Z7compactPiS_S_S_i:
[----:B------:R-:W0:Y:S01]  /*0000*/  LDC R1, c[0x0][0x37c] ;  /* 0x0000df00ff017b82 */ /* 0x000e220000000800 */
[----:B------:R-:W1:Y:S01]  /*0010*/  S2R R2, SR_CTAID.X ;  /* 0x0000000000027919 */ /* 0x000e620000002500 */
[----:B------:R-:W2:Y:S01]  /*0020*/  LDCU UR5, c[0x0][0x2fc] ;  /* 0x00005f80ff0577ac */ /* 0x000ea20008000800 */
[----:B0-----:R-:W-:Y:S01]  /*0030*/  VIADD R1, R1, 0xfffffff0 ;  /* 0xfffffff001017836 */ /* 0x001fe20000000000 */
[----:B------:R-:W1:Y:S01]  /*0040*/  S2R R3, SR_TID.X ;  /* 0x0000000000037919 */ /* 0x000e620000002100 */
[----:B------:R-:W1:Y:S01]  /*0050*/  LDCU UR6, c[0x0][0x360] ;  /* 0x00006c00ff0677ac */ /* 0x000e620008000800 */
[----:B------:R-:W0:Y:S01]  /*0060*/  LDCU UR7, c[0x0][0x3a0] ;  /* 0x00007400ff0777ac */ /* 0x000e220008000800 */
[----:B------:R-:W3:Y:S02]  /*0070*/  LDCU UR4, c[0x0][0x2f8] ;  /* 0x00005f00ff0477ac */ /* 0x000ee40008000800 */
[----:B---3--:R-:W-:-:S04]  /*0080*/  IADD3 R6, P1, PT, R1, UR4, RZ ;  /* 0x0000000401067c10 */ /* 0x008fc8000ff3e0ff */
[----:B--2---:R-:W-:Y:S01]  /*0090*/  IADD3.X R7, PT, PT, RZ, UR5, RZ, P1, !PT ;  /* 0x00000005ff077c10 */ /* 0x004fe20008ffe4ff */
[----:B-1----:R-:W-:-:S05]  /*00a0*/  IMAD R2, R2, UR6, R3 ;  /* 0x0000000602027c24 */ /* 0x002fca000f8e0203 */
[----:B0-----:R-:W-:-:S13]  /*00b0*/  ISETP.GE.AND P0, PT, R2, UR7, PT ;  /* 0x0000000702007c0c */ /* 0x001fda000bf06270 */
[----:B------:R-:W-:Y:S05]  /*00c0*/  @P0 EXIT ;  /* 0x000000000000094d */ /* 0x000fea0003800000 */
[----:B------:R-:W0:Y:S01]  /*00d0*/  LDC.64 R4, c[0x0][0x390] ;  /* 0x0000e400ff047b82 */ /* 0x000e220000000a00 */
[----:B------:R-:W1:Y:S01]  /*00e0*/  LDCU.64 UR4, c[0x0][0x358] ;  /* 0x00006b00ff0477ac */ /* 0x000e620008000a00 */
[----:B0-----:R-:W-:-:S06]  /*00f0*/  IMAD.WIDE R4, R2, 0x4, R4 ;  /* 0x0000000402047825 */ /* 0x001fcc00078e0204 */
[----:B-1----:R-:W2:Y:S02]  /*0100*/  LDG.E R4, desc[UR4][R4.64] ;  /* 0x0000000404047981 */ /* 0x002ea4000c1e1900 */
[----:B--2---:R-:W-:-:S13]  /*0110*/  ISETP.NE.AND P0, PT, R4, 0x1, PT ;  /* 0x000000010400780c */ /* 0x004fda0003f05270 */
[----:B------:R-:W-:Y:S05]  /*0120*/  @P0 EXIT ;  /* 0x000000000000094d */ /* 0x000fea0003800000 */
[----:B------:R-:W0:Y:S08]  /*0130*/  LDC.64 R4, c[0x0][0x388] ;  /* 0x0000e200ff047b82 */ /* 0x000e300000000a00 */
[----:B------:R-:W1:Y:S08]  /*0140*/  LDC.64 R8, c[0x0][0x398] ;  /* 0x0000e600ff087b82 */ /* 0x000e700000000a00 */
[----:B------:R-:W2:Y:S01]  /*0150*/  LDC.64 R10, c[0x0][0x380] ;  /* 0x0000e000ff0a7b82 */ /* 0x000ea20000000a00 */
[----:B0-----:R-:W-:-:S06]  /*0160*/  IMAD.WIDE R4, R2, 0x4, R4 ;  /* 0x0000000402047825 */ /* 0x001fcc00078e0204 */
[----:B------:R-:W3:Y:S01]  /*0170*/  LDG.E R5, desc[UR4][R4.64] ;  /* 0x0000000404057981 */ /* 0x000ee2000c1e1900 */
[----:B-1----:R-:W-:-:S05]  /*0180*/  IMAD.WIDE R8, R2, 0x4, R8 ;  /* 0x0000000402087825 */ /* 0x002fca00078e0208 */
[----:B------:R-:W2:Y:S01]  /*0190*/  LDG.E R3, desc[UR4][R8.64] ;  /* 0x0000000408037981 */ /* 0x000ea2000c1e1900 */
[----:B---3--:R-:W-:Y:S01]  /*01a0*/  ISETP.NE.AND P0, PT, R5, 0x13a7, PT ;  /* 0x000013a70500780c */ /* 0x008fe20003f05270 */
[----:B--2---:R-:W-:-:S05]  /*01b0*/  IMAD.WIDE R10, R3, 0x4, R10 ;  /* 0x00000004030a7825 */ /* 0x004fca00078e020a */
[----:B------:R0:W-:Y:S07]  /*01c0*/  STG.E desc[UR4][R10.64], R5 ;  /* 0x000000050a007986 */ /* 0x0001ee000c101904 */
[----:B------:R-:W-:Y:S05]  /*01d0*/  @P0 EXIT ;  /* 0x000000000000094d */ /* 0x000fea0003800000 */
[----:B------:R-:W2:Y:S01]  /*01e0*/  LDG.E R3, desc[UR4][R8.64] ;  /* 0x0000000408037981 */ /* 0x000ea2000c1e1900 */
[----:B------:R-:W-:Y:S01]  /*01f0*/  IMAD.MOV.U32 R12, RZ, RZ, 0x13a7 ;  /* 0x000013a7ff0c7424 */ /* 0x000fe200078e00ff */
[----:B------:R-:W-:Y:S01]  /*0200*/  MOV R0, 0x0 ;  /* 0x0000000000007802 */ /* 0x000fe20000000f00 */
[----:B------:R-:W1:Y:S03]  /*0210*/  LDCU.64 UR4, c[0x4][0x8] ;  /* 0x01000100ff0477ac */ /* 0x000e660008000a00 */
[----:B------:R3:W-:Y:S01]  /*0220*/  STL [R1+0x8], R12 ;  /* 0x0000080c01007387 */ /* 0x0007e20000100800 */
[----:B0-----:R3:W0:Y:S01]  /*0230*/  LDC.64 R10, c[0x4][R0] ;  /* 0x01000000000a7b82 */ /* 0x0016220000000a00 */
[----:B-1----:R-:W-:Y:S01]  /*0240*/  MOV R4, UR4 ;  /* 0x0000000400047c02 */ /* 0x002fe20008000f00 */
[----:B------:R-:W-:Y:S01]  /*0250*/  IMAD.U32 R5, RZ, RZ, UR5 ;  /* 0x00000005ff057e24 */ /* 0x000fe2000f8e00ff */
[----:B0-2---:R3:W-:Y:S06]  /*0260*/  STL.64 [R1], R2 ;  /* 0x0000000201007387 */ /* 0x0057ec0000100a00 */
[----:B------:R-:W-:-:S07]  /*0270*/  LEPC R20, `(.L_x_0) ;  /* 0x000000001014794e */ /* 0x000fce0000000000 */
[----:B---3--:R-:W-:Y:S05]  /*0280*/  CALL.ABS.NOINC R10 ;  /* 0x000000000a007343 */ /* 0x008fea0003c00000 */
.L_x_0:
[----:B------:R-:W-:Y:S05]  /*0290*/  EXIT ;  /* 0x000000000000794d */ /* 0x000fea0003800000 */
.L_x_1:
[----:B------:R-:W-:-:S00]  /*02a0*/  BRA `(.L_x_1) ;  /* 0xfffffffc00fc7947 */ /* 0x000fc0000383ffff */
[----:B------:R-:W-:-:S00]  /*02b0*/  NOP ;  /* 0x0000000000007918 */ /* 0x000fc00000000000 */
        /* <DEDUP_REMOVED lines=12> */
.L_x_10:


//--------------------- .text._Z3addPiiS_         --------------------------
	.section	.text._Z3addPiiS_,"ax",@progbits
	.align	128
        .global         _Z3addPiiS_
        .type           _Z3addPiiS_,@function
        .size           _Z3addPiiS_,(.L_x_11 - _Z3addPiiS_)
        .other          _Z3addPiiS_,@"STO_CUDA_ENTRY STV_DEFAULT"
_Z3addPiiS_:
.text._Z3addPiiS_:
[----:B------:R-:W-:Y:S01]  /*0000*/  LDC R1, c[0x0][0x37c] ;  /* 0x0000df00ff017b82 */ /* 0x000fe20000000800 */
[----:B------:R-:W0:Y:S07]  /*0010*/  S2R R9, SR_CTAID.X ;  /* 0x0000000000097919 */ /* 0x000e2e0000002500 */
[----:B------:R-:W0:Y:S01]  /*0020*/  LDC.64 R2, c[0x0][0x390] ;  /* 0x0000e400ff027b82 */ /* 0x000e220000000a00 */
[----:B------:R-:W1:Y:S01]  /*0030*/  LDCU UR6, c[0x0][0x388] ;  /* 0x00007100ff0677ac */ /* 0x000e620008000800 */
[----:B------:R-:W1:Y:S01]  /*0040*/  S2R R0, SR_TID.X ;  /* 0x0000000000007919 */ /* 0x000e620000002100 */
[----:B------:R-:W2:Y:S05]  /*0050*/  LDCU.64 UR4, c[0x0][0x358] ;  /* 0x00006b00ff0477ac */ /* 0x000eaa0008000a00 */
[----:B------:R-:W3:Y:S01]  /*0060*/  LDC.64 R4, c[0x0][0x380] ;  /* 0x0000e000ff047b82 */ /* 0x000ee20000000a00 */
[----:B0-----:R-:W-:-:S04]  /*0070*/  IMAD.WIDE.U32 R2, R9, 0x4, R2 ;  /* 0x0000000409027825 */ /* 0x001fc800078e0002 */
[----:B-1----:R-:W-:Y:S02]  /*0080*/  IMAD R7, R9, UR6, R0 ;  /* 0x0000000609077c24 */ /* 0x002fe4000f8e0200 */
[----:B--2---:R-:W2:Y:S02]  /*0090*/  LDG.E R2, desc[UR4][R2.64] ;  /* 0x0000000402027981 */ /* 0x004ea4000c1e1900 */
[----:B---3--:R-:W-:-:S05]  /*00a0*/  IMAD.WIDE R4, R7, 0x4, R4 ;  /* 0x0000000407047825 */ /* 0x008fca00078e0204 */
[----:B------:R-:W2:Y:S02]  /*00b0*/  LDG.E R7, desc[UR4][R4.64] ;  /* 0x0000000404077981 */ /* 0x000ea4000c1e1900 */
[----:B--2---:R-:W-:-:S05]  /*00c0*/  IADD3 R7, PT, PT, R2, R7, RZ ;  /* 0x0000000702077210 */ /* 0x004fca0007ffe0ff */
[----:B------:R-:W-:Y:S01]  /*00d0*/  STG.E desc[UR4][R4.64], R7 ;  /* 0x0000000704007986 */ /* 0x000fe2000c101904 */
[----:B------:R-:W-:Y:S05]  /*00e0*/  EXIT ;  /* 0x000000000000794d */ /* 0x000fea0003800000 */
.L_x_2:
        /* <DEDUP_REMOVED lines=9> */
.L_x_11:


//--------------------- .text._Z4scanPiS_S_i      --------------------------
	.section	.text._Z4scanPiS_S_i,"ax",@progbits
	.align	128
        .global         _Z4scanPiS_S_i
        .type           _Z4scanPiS_S_i,@function
        .size           _Z4scanPiS_S_i,(.L_x_12 - _Z4scanPiS_S_i)
        .other          _Z4scanPiS_S_i,@"STO_CUDA_ENTRY STV_DEFAULT"
_Z4scanPiS_S_i:
.text._Z4scanPiS_S_i:
[----:B------:R-:W-:Y:S01]  /*0000*/  LDC R1, c[0x0][0x37c] ;  /* 0x0000df00ff017b82 */ /* 0x000fe20000000800 */
[----:B------:R-:W0:Y:S07]  /*0010*/  S2R R8, SR_TID.X ;  /* 0x0000000000087919 */ /* 0x000e2e0000002100 */
[----:B------:R-:W1:Y:S01]  /*0020*/  LDC.64 R2, c[0x0][0x388] ;  /* 0x0000e200ff027b82 */ /* 0x000e620000000a00 */
[----:B------:R-:W2:Y:S01]  /*0030*/  LDCU UR6, c[0x0][0x398] ;  /* 0x00007300ff0677ac */ /* 0x000ea20008000800 */
[----:B------:R-:W2:Y:S01]  /*0040*/  S2R R11, SR_CTAID.X ;  /* 0x00000000000b7919 */ /* 0x000ea20000002500 */
[----:B------:R-:W3:Y:S05]  /*0050*/  LDCU.64 UR8, c[0x0][0x358] ;  /* 0x00006b00ff0877ac */ /* 0x000eea0008000a00 */
[----:B------:R-:W4:Y:S08]  /*0060*/  S2UR UR5, SR_CgaCtaId ;  /* 0x00000000000579c3 */ /* 0x000f300000008800 */
[----:B------:R-:W4:Y:S01]  /*0070*/  LDC R10, c[0x0][0x398] ;  /* 0x0000e600ff0a7b82 */ /* 0x000f220000000800 */
[----:B0-----:R-:W-:-:S04]  /*0080*/  IMAD.SHL.U32 R4, R8, 0x2, RZ ;  /* 0x0000000208047824 */ /* 0x001fc800078e00ff */
[----:B--2---:R-:W-:-:S04]  /*0090*/  IMAD R0, R11, UR6, R4 ;  /* 0x000000060b007c24 */ /* 0x004fc8000f8e0204 */
[----:B-1----:R-:W-:-:S05]  /*00a0*/  IMAD.WIDE R2, R0, 0x4, R2 ;  /* 0x0000000400027825 */ /* 0x002fca00078e0202 */
[----:B---3--:R-:W2:Y:S04]  /*00b0*/  LDG.E R6, desc[UR8][R2.64] ;  /* 0x0000000802067981 */ /* 0x008ea8000c1e1900 */
[----:B------:R-:W2:Y:S01]  /*00c0*/  LDG.E R7, desc[UR8][R2.64+0x4] ;  /* 0x0000040802077981 */ /* 0x000ea2000c1e1900 */
[----:B------:R-:W-:Y:S01]  /*00d0*/  UMOV UR4, 0x400 ;  /* 0x0000040000047882 */ /* 0x000fe20000000000 */
[----:B------:R-:W-:Y:S01]  /*00e0*/  ISETP.NE.AND P0, PT, R8, RZ, PT ;  /* 0x000000ff0800720c */ /* 0x000fe20003f05270 */
[----:B----4-:R-:W-:Y:S01]  /*00f0*/  ULEA UR4, UR5, UR4, 0x18 ;  /* 0x0000000405047291 */ /* 0x010fe2000f8ec0ff */
[----:B------:R-:W-:Y:S01]  /*0100*/  IMAD.MOV.U32 R9, RZ, RZ, 0x1 ;  /* 0x00000001ff097424 */ /* 0x000fe200078e00ff */
[----:B------:R-:W-:Y:S01]  /*0110*/  USHF.R.S32.HI UR5, URZ, 0x1, UR6 ;  /* 0x00000001ff057899 */ /* 0x000fe20008011406 */
[----:B------:R-:W-:-:S03]  /*0120*/  IADD3 R4, PT, PT, R4, 0x1, RZ ;  /* 0x0000000104047810 */ /* 0x000fc60007ffe0ff */
[----:B------:R-:W-:Y:S01]  /*0130*/  LEA R5, R8, UR4, 0x3 ;  /* 0x0000000408057c11 */ /* 0x000fe2000f8e18ff */
[----:B------:R-:W-:-:S04]  /*0140*/  UISETP.GE.AND UP0, UPT, UR5, 0x1, UPT ;  /* 0x000000010500788c */ /* 0x000fc8000bf06270 */
[----:B--2---:R0:W-:Y:S05]  /*0150*/  STS.64 [R5], R6 ;  /* 0x0000000605007388 */ /* 0x0041ea0000000a00 */
[----:B------:R-:W-:Y:S05]  /*0160*/  BRA.U !UP0, `(.L_x_3) ;  /* 0x00000001083c7547 */ /* 0x000fea000b800000 */
[----:B------:R-:W-:-:S07]  /*0170*/  IMAD.MOV.U32 R9, RZ, RZ, 0x1 ;  /* 0x00000001ff097424 */ /* 0x000fce00078e00ff */
.L_x_4:
[----:B------:R-:W-:Y:S01]  /*0180*/  BAR.SYNC.DEFER_BLOCKING 0x0 ;  /* 0x0000000000007b1d */ /* 0x000fe20000010000 */
[----:B------:R-:W-:Y:S01]  /*0190*/  ISETP.GE.AND P1, PT, R8, UR5, PT ;  /* 0x0000000508007c0c */ /* 0x000fe2000bf26270 */
[----:B------:R-:W-:Y:S02]  /*01a0*/  UISETP.GT.U32.AND UP0, UPT, UR5, 0x1, UPT ;  /* 0x000000010500788c */ /* 0x000fe4000bf04070 */
[----:B------:R-:W-:-:S07]  /*01b0*/  USHF.R.U32.HI UR6, URZ, 0x1, UR5 ;  /* 0x00000001ff067899 */ /* 0x000fce0008011605 */
[----:B------:R-:W-:-:S03]  /*01c0*/  UMOV UR5, UR6 ;  /* 0x0000000600057c82 */ /* 0x000fc60008000000 */
[----:B------:R-:W-:-:S05]  /*01d0*/  @!P1 IMAD R2, R4, R9, RZ ;  /* 0x0000000904029224 */ /* 0x000fca00078e02ff */
[----:B------:R-:W-:-:S04]  /*01e0*/  @!P1 LEA R2, R2, UR4, 0x2 ;  /* 0x0000000402029c11 */ /* 0x000fc8000f8e10ff */
[C---:B-1----:R-:W-:Y:S02]  /*01f0*/  @!P1 LEA R3, R9.reuse, R2, 0x2 ;  /* 0x0000000209039211 */ /* 0x042fe400078e10ff */
[----:B------:R-:W-:Y:S01]  /*0200*/  @!P1 LDS R2, [R2+-0x4] ;  /* 0xfffffc0002029984 */ /* 0x000fe20000000800 */
[----:B------:R-:W-:-:S03]  /*0210*/  SHF.L.U32 R9, R9, 0x1, RZ ;  /* 0x0000000109097819 */ /* 0x000fc600000006ff */
[----:B0-----:R-:W0:Y:S02]  /*0220*/  @!P1 LDS R7, [R3+-0x4] ;  /* 0xfffffc0003079984 */ /* 0x001e240000000800 */
[----:B0-----:R-:W-:-:S05]  /*0230*/  @!P1 IMAD.IADD R6, R2, 0x1, R7 ;  /* 0x0000000102069824 */ /* 0x001fca00078e0207 */
[----:B------:R1:W-:Y:S01]  /*0240*/  @!P1 STS [R3+-0x4], R6 ;  /* 0xfffffc0603009388 */ /* 0x0003e20000000800 */
[----:B------:R-:W-:Y:S05]  /*0250*/  BRA.U UP0, `(.L_x_4) ;  /* 0xfffffffd00c87547 */ /* 0x000fea000b83ffff */
.L_x_3:
[----:B------:R-:W-:Y:S01]  /*0260*/  BAR.SYNC.DEFER_BLOCKING 0x0 ;  /* 0x0000000000007b1d */ /* 0x000fe20000010000 */
[C---:B01----:R-:W-:Y:S02]  /*0270*/  @!P0 LEA R6, R10.reuse, UR4, 0x2 ;  /* 0x000000040a068c11 */ /* 0x043fe4000f8e10ff */
[----:B------:R-:W-:-:S05]  /*0280*/  ISETP.GE.AND P1, PT, R10, 0x2, PT ;  /* 0x000000020a00780c */ /* 0x000fca0003f26270 */
[----:B------:R-:W0:Y:S01]  /*0290*/  @!P0 LDC.64 R2, c[0x0][0x390] ;  /* 0x0000e400ff028b82 */ /* 0x000e220000000a00 */
[----:B------:R-:W1:Y:S04]  /*02a0*/  @!P0 LDS R7, [R6+-0x4] ;  /* 0xfffffc0006078984 */ /* 0x000e680000000800 */
[----:B------:R2:W-:Y:S01]  /*02b0*/  @!P0 STS [R6+-0x4], RZ ;  /* 0xfffffcff06008388 */ /* 0x0005e20000000800 */
[----:B0-----:R-:W-:-:S05]  /*02c0*/  @!P0 IMAD.WIDE.U32 R2, R11, 0x4, R2 ;  /* 0x000000040b028825 */ /* 0x001fca00078e0002 */
[----:B-1----:R2:W-:Y:S01]  /*02d0*/  @!P0 STG.E desc[UR8][R2.64], R7 ;  /* 0x0000000702008986 */ /* 0x0025e2000c101908 */
[----:B------:R-:W-:Y:S05]  /*02e0*/  @!P1 BRA `(.L_x_5) ;  /* 0x0000000000409947 */ /* 0x000fea0003800000 */
[----:B------:R-:W0:Y:S01]  /*02f0*/  LDCU UR6, c[0x0][0x398] ;  /* 0x00007300ff0677ac */ /* 0x000e220008000800 */
[----:B------:R-:W-:-:S05]  /*0300*/  UMOV UR5, 0x1 ;  /* 0x0000000100057882 */ /* 0x000fca0000000000 */
.L_x_6:
[----:B------:R-:W-:Y:S01]  /*0310*/  BAR.SYNC.DEFER_BLOCKING 0x0 ;  /* 0x0000000000007b1d */ /* 0x000fe20000010000 */
[----:B------:R-:W-:Y:S01]  /*0320*/  ISETP.GE.U32.AND P0, PT, R8, UR5, PT ;  /* 0x0000000508007c0c */ /* 0x000fe2000bf06070 */
[----:B------:R-:W-:Y:S01]  /*0330*/  USHF.L.U32 UR5, UR5, 0x1, URZ ;  /* 0x0000000105057899 */ /* 0x000fe200080006ff */
[----:B------:R-:W-:-:S03]  /*0340*/  SHF.R.U32.HI R9, RZ, 0x1, R9 ;  /* 0x00000001ff097819 */ /* 0x000fc60000011609 */
[----:B0-----:R-:W-:-:S08]  /*0350*/  UISETP.GE.AND UP0, UPT, UR5, UR6, UPT ;  /* 0x000000060500728c */ /* 0x001fd0000bf06270 */
[----:B-12---:R-:W-:-:S05]  /*0360*/  @!P0 IMAD R2, R4, R9, RZ ;  /* 0x0000000904028224 */ /* 0x006fca00078e02ff */
[----:B------:R-:W-:-:S05]  /*0370*/  @!P0 LEA R2, R2, UR4, 0x2 ;  /* 0x0000000402028c11 */ /* 0x000fca000f8e10ff */
[----:B------:R-:W-:Y:S01]  /*0380*/  @!P0 IMAD R6, R9, 0x4, R2 ;  /* 0x0000000409068824 */ /* 0x000fe200078e0202 */
[----:B------:R-:W-:Y:S04]  /*0390*/  @!P0 LDS R3, [R2+-0x4] ;  /* 0xfffffc0002038984 */ /* 0x000fe80000000800 */
[----:B------:R-:W0:Y:S02]  /*03a0*/  @!P0 LDS R7, [R6+-0x4] ;  /* 0xfffffc0006078984 */ /* 0x000e240000000800 */
[----:B0-----:R-:W-:Y:S02]  /*03b0*/  @!P0 IADD3 R3, PT, PT, R3, R7, RZ ;  /* 0x0000000703038210 */ /* 0x001fe40007ffe0ff */
[----:B------:R1:W-:Y:S04]  /*03c0*/  @!P0 STS [R2+-0x4], R7 ;  /* 0xfffffc0702008388 */ /* 0x0003e80000000800 */
[----:B------:R1:W-:Y:S01]  /*03d0*/  @!P0 STS [R6+-0x4], R3 ;  /* 0xfffffc0306008388 */ /* 0x0003e20000000800 */
[----:B------:R-:W-:Y:S05]  /*03e0*/  BRA.U !UP0, `(.L_x_6) ;  /* 0xfffffffd08c87547 */ /* 0x000fea000b83ffff */
.L_x_5:
[----:B------:R-:W-:Y:S08]  /*03f0*/  BAR.SYNC.DEFER_BLOCKING 0x0 ;  /* 0x0000000000007b1d */ /* 0x000ff00000010000 */
[----:B-12---:R-:W0:Y:S01]  /*0400*/  LDC.64 R2, c[0x0][0x380] ;  /* 0x0000e000ff027b82 */ /* 0x006e220000000a00 */
[----:B------:R-:W1:Y:S01]  /*0410*/  LDS.64 R4, [R5] ;  /* 0x0000000005047984 */ /* 0x000e620000000a00 */
[----:B0-----:R-:W-:-:S05]  /*0420*/  IMAD.WIDE R2, R0, 0x4, R2 ;  /* 0x0000000400027825 */ /* 0x001fca00078e0202 */
[----:B-1----:R-:W-:Y:S04]  /*0430*/  STG.E desc[UR8][R2.64], R4 ;  /* 0x0000000402007986 */ /* 0x002fe8000c101908 */
[----:B------:R-:W-:Y:S01]  /*0440*/  STG.E desc[UR8][R2.64+0x4], R5 ;  /* 0x0000040502007986 */ /* 0x000fe2000c101908 */
[----:B------:R-:W-:Y:S05]  /*0450*/  EXIT ;  /* 0x000000000000794d */ /* 0x000fea0003800000 */
.L_x_7:
        /* <DEDUP_REMOVED lines=10> */
.L_x_12:


//--------------------- .text._Z4markPiS_i        --------------------------
	.section	.text._Z4markPiS_i,"ax",@progbits
	.align	128
        .global         _Z4markPiS_i
        .type           _Z4markPiS_i,@function
        .size           _Z4markPiS_i,(.L_x_13 - _Z4markPiS_i)
        .other          _Z4markPiS_i,@"STO_CUDA_ENTRY STV_DEFAULT"
_Z4markPiS_i:
.text._Z4markPiS_i:
[----:B------:R-:W-:Y:S01]  /*0000*/  LDC R1, c[0x0][0x37c] ;  /* 0x0000df00ff017b82 */ /* 0x000fe20000000800 */
[----:B------:R-:W0:Y:S01]  /*0010*/  S2R R7, SR_CTAID.X ;  /* 0x0000000000077919 */ /* 0x000e220000002500 */
[----:B------:R-:W0:Y:S01]  /*0020*/  LDCU UR4, c[0x0][0x360] ;  /* 0x00006c00ff0477ac */ /* 0x000e220008000800 */
[----:B------:R-:W0:Y:S01]  /*0030*/  S2R R0, SR_TID.X ;  /* 0x0000000000007919 */ /* 0x000e220000002100 */
[----:B------:R-:W1:Y:S01]  /*0040*/  LDCU UR5, c[0x0][0x390] ;  /* 0x00007200ff0577ac */ /* 0x000e620008000800 */
[----:B0-----:R-:W-:-:S05]  /*0050*/  IMAD R7, R7, UR4, R0 ;  /* 0x0000000407077c24 */ /* 0x001fca000f8e0200 */
[----:B-1----:R-:W-:-:S13]  /*0060*/  ISETP.GE.AND P0, PT, R7, UR5, PT ;  /* 0x0000000507007c0c */ /* 0x002fda000bf06270 */
[----:B------:R-:W-:Y:S05]  /*0070*/  @P0 EXIT ;  /* 0x000000000000094d */ /* 0x000fea0003800000 */
[----:B------:R-:W0:Y:S01]  /*0080*/  LDC.64 R2, c[0x0][0x380] ;  /* 0x0000e000ff027b82 */ /* 0x000e220000000a00 */
[----:B------:R-:W1:Y:S07]  /*0090*/  LDCU.64 UR4, c[0x0][0x358] ;  /* 0x00006b00ff0477ac */ /* 0x000e6e0008000a00 */
[----:B------:R-:W2:Y:S01]  /*00a0*/  LDC.64 R4, c[0x0][0x388] ;  /* 0x0000e200ff047b82 */ /* 0x000ea20000000a00 */
[----:B0-----:R-:W-:-:S06]  /*00b0*/  IMAD.WIDE R2, R7, 0x4, R2 ;  /* 0x0000000407027825 */ /* 0x001fcc00078e0202 */
[----:B-1----:R-:W3:Y:S01]  /*00c0*/  LDG.E R2, desc[UR4][R2.64] ;  /* 0x0000000402027981 */ /* 0x002ee2000c1e1900 */
[----:B--2---:R-:W-:Y:S01]  /*00d0*/  IMAD.WIDE R4, R7, 0x4, R4 ;  /* 0x0000000407047825 */ /* 0x004fe200078e0204 */
[----:B---3--:R-:W-:-:S05]  /*00e0*/  LOP3.LUT R7, R2, 0x1, RZ, 0xc0, !PT ;  /* 0x0000000102077812 */ /* 0x008fca00078ec0ff */
[----:B------:R-:W-:Y:S01]  /*00f0*/  STG.E desc[UR4][R4.64], R7 ;  /* 0x0000000704007986 */ /* 0x000fe2000c101904 */
[----:B------:R-:W-:Y:S05]  /*0100*/  EXIT ;  /* 0x000000000000794d */ /* 0x000fea0003800000 */
.L_x_8:
        /* <DEDUP_REMOVED lines=15> */
.L_x_13:


//--------------------- .text._Z9odd_countPiPji   --------------------------
	.section	.text._Z9odd_countPiPji,"ax",@progbits
	.align	128
        .global         _Z9odd_countPiPji
        .type           _Z9odd_countPiPji,@function
        .size           _Z9odd_countPiPji,(.L_x_14 - _Z9odd_countPiPji)
        .other          _Z9odd_countPiPji,@"STO_CUDA_ENTRY STV_DEFAULT"
_Z9odd_countPiPji:
.text._Z9odd_countPiPji:
        /* <DEDUP_REMOVED lines=9> */
[----:B------:R-:W1:Y:S01]  /*0090*/  LDCU.64 UR4, c[0x0][0x358] ;  /* 0x00006b00ff0477ac */ /* 0x000e620008000a00 */
[----:B0-----:R-:W-:-:S06]  /*00a0*/  IMAD.WIDE R2, R5, 0x4, R2 ;  /* 0x0000000405027825 */ /* 0x001fcc00078e0202 */
[----:B-1----:R-:W2:Y:S02]  /*00b0*/  LDG.E R2, desc[UR4][R2.64] ;  /* 0x0000000402027981 */ /* 0x002ea4000c1e1900 */
[----:B--2---:R-:W-:-:S04]  /*00c0*/  LOP3.LUT R0, R2, 0x1, RZ, 0xc0, !PT ;  /* 0x0000000102007812 */ /* 0x004fc800078ec0ff */
[----:B------:R-:W-:-:S13]  /*00d0*/  ISETP.NE.U32.AND P0, PT, R0, 0x1, PT ;  /* 0x000000010000780c */ /* 0x000fda0003f05070 */
[----:B------:R-:W-:Y:S05]  /*00e0*/  @P0 EXIT ;  /* 0x000000000000094d */ /* 0x000fea0003800000 */
[----:B------:R-:W0:Y:S01]  /*00f0*/  S2R R0, SR_LANEID ;  /* 0x0000000000007919 */ /* 0x000e220000000000 */
[----:B------:R-:W1:Y:S01]  /*0100*/  LDC.64 R2, c[0x0][0x388] ;  /* 0x0000e200ff027b82 */ /* 0x000e620000000a00 */
[----:B------:R-:W-:Y:S02]  /*0110*/  VOTEU.ANY UR6, UPT, PT ;  /* 0x0000000000067886 */ /* 0x000fe400038e0100 */
[----:B------:R-:W-:Y:S02]  /*0120*/  UFLO.U32 UR7, UR6 ;  /* 0x00000006000772bd */ /* 0x000fe400080e0000 */
[----:B------:R-:W1:Y:S04]  /*0130*/  POPC R5, UR6 ;  /* 0x0000000600057d09 */ /* 0x000e680008000000 */
[----:B0-----:R-:W-:-:S13]  /*0140*/  ISETP.EQ.U32.AND P0, PT, R0, UR7, PT ;  /* 0x0000000700007c0c */ /* 0x001fda000bf02070 */
[----:B-1----:R-:W-:Y:S01]  /*0150*/  @P0 REDG.E.ADD.STRONG.GPU desc[UR4][R2.64], R5 ;  /* 0x000000050200098e */ /* 0x002fe2000c12e104 */
[----:B------:R-:W-:Y:S05]  /*0160*/  EXIT ;  /* 0x000000000000794d */ /* 0x000fea0003800000 */
.L_x_9:
        /* <DEDUP_REMOVED lines=9> */
.L_x_14:


//--------------------- .nv.global.init           --------------------------
	.section	.nv.global.init,"aw",@progbits
.nv.global.init:
	.type		$str,@object
	.size		$str,(.L_0 - $str)
$str:
        /*0000*/ 	.byte	0x74, 0x68, 0x69, 0x73, 0x20, 0x69, 0x6e, 0x64, 0x65, 0x78, 0x20, 0x69, 0x73, 0x20, 0x66, 0x75
        /*0010*/ 	.byte	0x63, 0x6b, 0x69, 0x6e, 0x67, 0x20, 0x75, 0x70, 0x3a, 0x20, 0x25, 0x64, 0x2e, 0x20, 0x72, 0x65
        /*0020*/ 	.byte	0x6c, 0x61, 0x74, 0x65, 0x64, 0x20, 0x73, 0x63, 0x61, 0x6e, 0x6e, 0x65, 0x64, 0x5b, 0x69, 0x64
        /*0030*/ 	.byte	0x78, 0x5d, 0x20, 0x69, 0x73, 0x20, 0x25, 0x64, 0x2e, 0x20, 0x74, 0x68, 0x65, 0x20, 0x69, 0x6e
        /*0040*/ 	.byte	0x70, 0x75, 0x74, 0x20, 0x61, 0x74, 0x20, 0x74, 0x68, 0x69, 0x73, 0x20, 0x69, 0x6e, 0x64, 0x65
        /*0050*/ 	.byte	0x78, 0x20, 0x69, 0x73, 0x20, 0x25, 0x64, 0x0a, 0x00
.L_0:


//--------------------- .nv.shared._Z7compactPiS_S_S_i --------------------------
	.section	.nv.shared._Z7compactPiS_S_S_i,"aw",@nobits
	.sectionflags	@""
	.align	16
	.zero		1024


//--------------------- .nv.shared.reserved.0     --------------------------
	.section	.nv.shared.reserved.0,"aw",@nobits
	.weak		__nv_reservedSMEM_offset_0_alias
	.size		__nv_reservedSMEM_offset_0_alias, 0, 64
	.other		__nv_reservedSMEM_offset_0_alias,@"STO_CUDA_RESERVED_SHARED STV_DEFAULT"
__nv_reservedSMEM_offset_0_alias:
	.zero		0
	.zero		64


//--------------------- .nv.shared._Z3addPiiS_    --------------------------
	.section	.nv.shared._Z3addPiiS_,"aw",@nobits
	.sectionflags	@""
	.align	16
	.zero		1024


//--------------------- .nv.shared._Z4scanPiS_S_i --------------------------
	.section	.nv.shared._Z4scanPiS_S_i,"aw",@nobits
	.sectionflags	@""
	.align	16
	.zero		1024


//--------------------- .nv.shared._Z4markPiS_i   --------------------------
	.section	.nv.shared._Z4markPiS_i,"aw",@nobits
	.sectionflags	@""
	.align	16
	.zero		1024


//--------------------- .nv.shared._Z9odd_countPiPji --------------------------
	.section	.nv.shared._Z9odd_countPiPji,"aw",@nobits
	.sectionflags	@""
	.align	16
	.zero		1024


//--------------------- .nv.constant0._Z7compactPiS_S_S_i --------------------------
	.section	.nv.constant0._Z7compactPiS_S_S_i,"a",@progbits
	.sectionflags	@""
	.align	4
.nv.constant0._Z7compactPiS_S_S_i:
	.zero		932


//--------------------- .nv.constant0._Z3addPiiS_ --------------------------
	.section	.nv.constant0._Z3addPiiS_,"a",@progbits
	.sectionflags	@""
	.align	4
.nv.constant0._Z3addPiiS_:
	.zero		920


//--------------------- .nv.constant0._Z4scanPiS_S_i --------------------------
	.section	.nv.constant0._Z4scanPiS_S_i,"a",@progbits
	.sectionflags	@""
	.align	4
.nv.constant0._Z4scanPiS_S_i:
	.zero		924


//--------------------- .nv.constant0._Z4markPiS_i --------------------------
	.section	.nv.constant0._Z4markPiS_i,"a",@progbits
	.sectionflags	@""
	.align	4
.nv.constant0._Z4markPiS_i:
	.zero		916


//--------------------- .nv.constant0._Z9odd_countPiPji --------------------------
	.section	.nv.constant0._Z9odd_countPiPji,"a",@progbits
	.sectionflags	@""
	.align	4
.nv.constant0._Z9odd_countPiPji:
	.zero		916


//--------------------- SYMBOLS --------------------------

	.type		.nv.reservedSmem.offset0,@object
	.size		.nv.reservedSmem.offset0,0x4
	.type		.nv.reservedSmem.cap,@object
	.size		.nv.reservedSmem.cap,0x4
	.type		vprintf,@function
